//
// Generated by NVIDIA NVVM Compiler
//
// Compiler Build ID: CL-36424714
// Cuda compilation tools, release 13.0, V13.0.88
// Based on NVVM 20.0.0
//

.version 9.0
.target sm_100
.address_size 64

	// .globl	_Z12vecAddKernelPfS_S_i

.visible .entry _Z12vecAddKernelPfS_S_i(
	.param .u64 .ptr .align 1 _Z12vecAddKernelPfS_S_i_param_0,
	.param .u64 .ptr .align 1 _Z12vecAddKernelPfS_S_i_param_1,
	.param .u64 .ptr .align 1 _Z12vecAddKernelPfS_S_i_param_2,
	.param .u32 _Z12vecAddKernelPfS_S_i_param_3
)
{



}


// ===== COMPILED SASS (sm_100) =====

	.target	sm_100

	.elftype	@"ET_EXEC"


//--------------------- .note.nv.tkinfo           --------------------------
	.section	.note.nv.tkinfo,"",@"SHT_NOTE"
	.sectionflags	@"SHF_NOTE_NV_TKINFO"
	.tkinfo
        /*0018*/ 	.word	0x00000002
        /*0030*/ 	.string	""
        /*0030*/ 	.string	"ptxas"
        /*0030*/ 	.string	"Cuda compilation tools, release 13.0, V13.0.88"
        /*0030*/ 	.string	"Build cuda_13.0.r13.0/compiler.36424714_0"
        /*0030*/ 	.string	"-arch sm_100 -m 64 "



//--------------------- .note.nv.cuinfo           --------------------------
	.section	.note.nv.cuinfo,"",@"SHT_NOTE"
	.sectionflags	@"SHF_NOTE_NV_CUINFO"
        /*0018*/ 	.short	0x0002
        /*001a*/ 	.short	0x0064
        /*001c*/ 	.short	0x0082
	.zero		2


//--------------------- .nv.info                  --------------------------
	.section	.nv.info,"",@"SHT_CUDA_INFO"
	.align	4


	//----- nvinfo : EIATTR_REGCOUNT
	.align		4
        /*0000*/ 	.byte	0x04, 0x2f
        /*0002*/ 	.short	(.L_1 - .L_0)
	.align		4
.L_0:
        /*0004*/ 	.word	index@(_Z12vecAddKernelPfS_S_i)
        /*0008*/ 	.word	0x00000004


	//----- nvinfo : EIATTR_FRAME_SIZE
	.align		4
.L_1:
        /*000c*/ 	.byte	0x04, 0x11
        /*000e*/ 	.short	(.L_3 - .L_2)
	.align		4
.L_2:
        /*0010*/ 	.word	index@(_Z12vecAddKernelPfS_S_i)
        /*0014*/ 	.word	0x00000000


	//----- nvinfo : EIATTR_MIN_STACK_SIZE
	.align		4
.L_3:
        /*0018*/ 	.byte	0x04, 0x12
        /*001a*/ 	.short	(.L_5 - .L_4)
	.align		4
.L_4:
        /*001c*/ 	.word	index@(_Z12vecAddKernelPfS_S_i)
        /*0020*/ 	.word	0x00000000
.L_5:


//--------------------- .nv.compat                --------------------------
	.section	.nv.compat,"",@"SHT_CUDA_COMPAT_INFO"
	.align	4
        /*0000*/ 	.byte	0x02, 0x09, 0x00, 0x00, 0x02, 0x02, 0x01, 0x00, 0x02, 0x05, 0x05, 0x00, 0x03, 0x07, 0x01, 0x01
        /*0010*/ 	.byte	0x02, 0x03, 0x00, 0x00, 0x02, 0x06, 0x01, 0x00, 0x04, 0x0b, 0x08, 0x00, 0x09, 0x00, 0x00, 0x00
        /*0020*/ 	.byte	0x00, 0x00, 0x00, 0x00


//--------------------- .nv.info._Z12vecAddKernelPfS_S_i --------------------------
	.section	.nv.info._Z12vecAddKernelPfS_S_i,"",@"SHT_CUDA_INFO"
	.sectionflags	@""
	.align	4


	//----- nvinfo : EIATTR_CUDA_API_VERSION
	.align		4
        /*0000*/ 	.byte	0x04, 0x37
        /*0002*/ 	.short	(.L_7 - .L_6)
.L_6:
        /*0004*/ 	.word	0x00000082


	//----- nvinfo : EIATTR_KPARAM_INFO
	.align		4
.L_7:
        /*0008*/ 	.byte	0x04, 0x17
        /*000a*/ 	.short	(.L_9 - .L_8)
.L_8:
        /*000c*/ 	.word	0x00000000
        /*0010*/ 	.short	0x0003
        /*0012*/ 	.short	0x0018
        /*0014*/ 	.byte	0x00, 0xf0, 0x11, 0x00


	//----- nvinfo : EIATTR_KPARAM_INFO
	.align		4
.L_9:
        /*0018*/ 	.byte	0x04, 0x17
        /*001a*/ 	.short	(.L_11 - .L_10)
.L_10:
        /*001c*/ 	.word	0x00000000
        /*0020*/ 	.short	0x0002
        /*0022*/ 	.short	0x0010
        /*0024*/ 	.byte	0x00, 0xf5, 0x21, 0x00


	//----- nvinfo : EIATTR_KPARAM_INFO
	.align		4
.L_11:
        /*0028*/ 	.byte	0x04, 0x17
        /*002a*/ 	.short	(.L_13 - .L_12)
.L_12:
        /*002c*/ 	.word	0x00000000
        /*0030*/ 	.short	0x0001
        /*0032*/ 	.short	0x0008
        /*0034*/ 	.byte	0x00, 0xf5, 0x21, 0x00


	//----- nvinfo : EIATTR_KPARAM_INFO
	.align		4
.L_13:
        /*0038*/ 	.byte	0x04, 0x17
        /*003a*/ 	.short	(.L_15 - .L_14)
.L_14:
        /*003c*/ 	.word	0x00000000
        /*0040*/ 	.short	0x0000
        /*0042*/ 	.short	0x0000
        /*0044*/ 	.byte	0x00, 0xf5, 0x21, 0x00


	//----- nvinfo : EIATTR_SPARSE_MMA_MASK
	.align		4
.L_15:
        /*0048*/ 	.byte	0x03, 0x50
        /*004a*/ 	.short	0x0000


	//----- nvinfo : EIATTR_MAXREG_COUNT
	.align		4
        /*004c*/ 	.byte	0x03, 0x1b
        /*004e*/ 	.short	0x00ff


	//----- nvinfo : EIATTR_MERCURY_ISA_VERSION
	.align		4
        /*0050*/ 	.byte	0x03, 0x5f
        /*0052*/ 	.short	0x0101


	//----- nvinfo : EIATTR_VRC_CTA_INIT_COUNT
	.align		4
        /*0054*/ 	.byte	0x02, 0x4a
	.zero		1
	.zero		1


	//----- nvinfo : EIATTR_EXIT_INSTR_OFFSETS
	.align		4
        /*0058*/ 	.byte	0x04, 0x1c
        /*005a*/ 	.short	(.L_17 - .L_16)


	//   ....[0]....
.L_16:
        /*005c*/ 	.word	0x00000010


	//----- nvinfo : EIATTR_CBANK_PARAM_SIZE
	.align		4
.L_17:
        /*0060*/ 	.byte	0x03, 0x19
        /*0062*/ 	.short	0x001c


	//----- nvinfo : EIATTR_PARAM_CBANK
	.align		4
        /*0064*/ 	.byte	0x04, 0x0a
        /*0066*/ 	.short	(.L_19 - .L_18)
	.align		4
.L_18:
        /*0068*/ 	.word	index@(.nv.constant0._Z12vecAddKernelPfS_S_i)
        /*006c*/ 	.short	0x0380
        /*006e*/ 	.short	0x001c


	//----- nvinfo : EIATTR_SW_WAR
	.align		4
.L_19:
        /*0070*/ 	.byte	0x04, 0x36
        /*0072*/ 	.short	(.L_21 - .L_20)
.L_20:
        /*0074*/ 	.word	0x00000008
.L_21:


//--------------------- .nv.callgraph             --------------------------
	.section	.nv.callgraph,"",@"SHT_CUDA_CALLGRAPH"
	.align	4
	.sectionentsize	8
	.align		4
        /*0000*/ 	.word	0x00000000
	.align		4
        /*0004*/ 	.word	0xffffffff
	.align		4
        /*0008*/ 	.word	0x00000000
	.align		4
        /*000c*/ 	.word	0xfffffffe
	.align		4
        /*0010*/ 	.word	0x00000000
	.align		4
        /*0014*/ 	.word	0xfffffffd
	.align		4
        /*0018*/ 	.word	0x00000000
	.align		4
        /*001c*/ 	.word	0xfffffffc


//--------------------- .text._Z12vecAddKernelPfS_S_i --------------------------
	.section	.text._Z12vecAddKernelPfS_S_i,"ax",@progbits
	.align	128
        .global         _Z12vecAddKernelPfS_S_i
        .type           _Z12vecAddKernelPfS_S_i,@function
        .size           _Z12vecAddKernelPfS_S_i,(.L_x_1 - _Z12vecAddKernelPfS_S_i)
        .other          _Z12vecAddKernelPfS_S_i,@"STO_CUDA_ENTRY STV_DEFAULT"
_Z12vecAddKernelPfS_S_i:
.text._Z12vecAddKernelPfS_S_i:
[----:B------:R-:W-:Y:S01]  /*0000*/  LDC R1, c[0x0][0x37c] ;  /* 0x0000df00ff017b82 */ /* 0x000fe20000000800 */
[----:B------:R-:W-:Y:S05]  /*0010*/  EXIT ;  /* 0x000000000000794d */ /* 0x000fea0003800000 */
.L_x_0:
[----:B------:R-:W-:-:S00]  /*0020*/  BRA `(.L_x_0) ;  /* 0xfffffffc00fc7947 */ /* 0x000fc0000383ffff */
[----:B------:R-:W-:-:S00]  /*0030*/  NOP ;  /* 0x0000000000007918 */ /* 0x000fc00000000000 */
        /* <DEDUP_REMOVED lines=12> */
.L_x_1:


//--------------------- .nv.shared.reserved.0     --------------------------
	.section	.nv.shared.reserved.0,"aw",@nobits
	.weak		__nv_reservedSMEM_offset_0_alias
	.size		__nv_reservedSMEM_offset_0_alias, 0, 64
	.other		__nv_reservedSMEM_offset_0_alias,@"STO_CUDA_RESERVED_SHARED STV_DEFAULT"
__nv_reservedSMEM_offset_0_alias:
	.zero		0
	.zero		64


//--------------------- .nv.constant0._Z12vecAddKernelPfS_S_i --------------------------
	.section	.nv.constant0._Z12vecAddKernelPfS_S_i,"a",@progbits
	.sectionflags	@""
	.align	4
.nv.constant0._Z12vecAddKernelPfS_S_i:
	.zero		924


//--------------------- SYMBOLS --------------------------

	.type		.nv.reservedSmem.offset0,@object
	.size		.nv.reservedSmem.offset0,0x4
